//
// Generated by NVIDIA NVVM Compiler
//
// Compiler Build ID: CL-36424714
// Cuda compilation tools, release 13.0, V13.0.88
// Based on NVVM 20.0.0
//

.version 9.0
.target sm_100
.address_size 64

	// .globl	_Z6reducePfiS_
// _ZZ6reducePfiS_E9spoc_var0 has been demoted

.visible .entry _Z6reducePfiS_(
	.param .u64 .ptr .align 1 _Z6reducePfiS__param_0,
	.param .u32 _Z6reducePfiS__param_1,
	.param .u64 .ptr .align 1 _Z6reducePfiS__param_2
)
{
	.reg .pred 	%p<8>;
	.reg .b32 	%r<20>;
	.reg .b32 	%f<11>;
	.reg .b64 	%rd<7>;
	// demoted variable
	.shared .align 4 .b8 _ZZ6reducePfiS_E9spoc_var0[40];
	ld.param.u64 	%rd2, [_Z6reducePfiS__param_0];
	ld.param.u32 	%r19, [_Z6reducePfiS__param_1];
	ld.param.u64 	%rd1, [_Z6reducePfiS__param_2];
	cvta.to.global.u64 	%rd3, %rd2;
	mov.u32 	%r8, %ctaid.x;
	mov.u32 	%r9, %ntid.x;
	mov.u32 	%r10, %tid.x;
	mad.lo.s32 	%r1, %r8, %r9, %r10;
	mul.wide.s32 	%rd4, %r1, 4;
	add.s64 	%rd5, %rd3, %rd4;
	ld.global.f32 	%f10, [%rd5];
	shl.b32 	%r11, %r1, 2;
	mov.u32 	%r12, _ZZ6reducePfiS_E9spoc_var0;
	add.s32 	%r2, %r12, %r11;
	st.shared.f32 	[%r2], %f10;
	setp.lt.s32 	%p1, %r19, 1;
	@%p1 bra 	$L__BB0_7;
$L__BB0_1:
	mov.u32 	%r3, %r19;
	shr.u32 	%r13, %r3, 31;
	add.s32 	%r14, %r3, %r13;
	shr.s32 	%r4, %r14, 1;
	and.b32  	%r5, %r3, 1;
	add.s32 	%r19, %r4, %r5;
	setp.ge.s32 	%p2, %r1, %r19;
	@%p2 bra 	$L__BB0_6;
	setp.lt.s32 	%p3, %r1, 1;
	setp.eq.s32 	%p4, %r5, 0;
	or.pred  	%p5, %p3, %p4;
	@%p5 bra 	$L__BB0_4;
	shl.b32 	%r17, %r4, 2;
	add.s32 	%r18, %r2, %r17;
	ld.shared.f32 	%f7, [%r18];
	add.f32 	%f10, %f10, %f7;
	st.shared.f32 	[%r2], %f10;
	bra.uni 	$L__BB0_6;
$L__BB0_4:
	setp.ne.s32 	%p6, %r5, 0;
	@%p6 bra 	$L__BB0_6;
	shl.b32 	%r15, %r4, 2;
	add.s32 	%r16, %r2, %r15;
	ld.shared.f32 	%f6, [%r16];
	add.f32 	%f10, %f10, %f6;
	st.shared.f32 	[%r2], %f10;
$L__BB0_6:
	setp.gt.s32 	%p7, %r3, 1;
	@%p7 bra 	$L__BB0_1;
$L__BB0_7:
	cvta.to.global.u64 	%rd6, %rd1;
	ld.shared.f32 	%f8, [_ZZ6reducePfiS_E9spoc_var0];
	st.global.f32 	[%rd6], %f8;
	ret;

}


// ===== COMPILED SASS (sm_100) =====

	.target	sm_100

	.elftype	@"ET_EXEC"


//--------------------- .note.nv.tkinfo           --------------------------
	.section	.note.nv.tkinfo,"",@"SHT_NOTE"
	.sectionflags	@"SHF_NOTE_NV_TKINFO"
	.tkinfo
        /*0018*/ 	.word	0x00000002
        /*0030*/ 	.string	""
        /*0030*/ 	.string	"ptxas"
        /*0030*/ 	.string	"Cuda compilation tools, release 13.0, V13.0.88"
        /*0030*/ 	.string	"Build cuda_13.0.r13.0/compiler.36424714_0"
        /*0030*/ 	.string	"-arch sm_100 -m 64 "



//--------------------- .note.nv.cuinfo           --------------------------
	.section	.note.nv.cuinfo,"",@"SHT_NOTE"
	.sectionflags	@"SHF_NOTE_NV_CUINFO"
        /*0018*/ 	.short	0x0002
        /*001a*/ 	.short	0x0064
        /*001c*/ 	.short	0x0082
	.zero		2


//--------------------- .nv.info                  --------------------------
	.section	.nv.info,"",@"SHT_CUDA_INFO"
	.align	4


	//----- nvinfo : EIATTR_REGCOUNT
	.align		4
        /*0000*/ 	.byte	0x04, 0x2f
        /*0002*/ 	.short	(.L_1 - .L_0)
	.align		4
.L_0:
        /*0004*/ 	.word	index@(_Z6reducePfiS_)
        /*0008*/ 	.word	0x0000000c


	//----- nvinfo : EIATTR_FRAME_SIZE
	.align		4
.L_1:
        /*000c*/ 	.byte	0x04, 0x11
        /*000e*/ 	.short	(.L_3 - .L_2)
	.align		4
.L_2:
        /*0010*/ 	.word	index@(_Z6reducePfiS_)
        /*0014*/ 	.word	0x00000000


	//----- nvinfo : EIATTR_MIN_STACK_SIZE
	.align		4
.L_3:
        /*0018*/ 	.byte	0x04, 0x12
        /*001a*/ 	.short	(.L_5 - .L_4)
	.align		4
.L_4:
        /*001c*/ 	.word	index@(_Z6reducePfiS_)
        /*0020*/ 	.word	0x00000000
.L_5:


//--------------------- .nv.compat                --------------------------
	.section	.nv.compat,"",@"SHT_CUDA_COMPAT_INFO"
	.align	4
        /*0000*/ 	.byte	0x02, 0x09, 0x00, 0x00, 0x02, 0x02, 0x01, 0x00, 0x02, 0x05, 0x05, 0x00, 0x03, 0x07, 0x01, 0x01
        /*0010*/ 	.byte	0x02, 0x03, 0x00, 0x00, 0x02, 0x06, 0x01, 0x00, 0x04, 0x0b, 0x08, 0x00, 0x09, 0x00, 0x00, 0x00
        /*0020*/ 	.byte	0x00, 0x00, 0x00, 0x00


//--------------------- .nv.info._Z6reducePfiS_   --------------------------
	.section	.nv.info._Z6reducePfiS_,"",@"SHT_CUDA_INFO"
	.sectionflags	@""
	.align	4


	//----- nvinfo : EIATTR_CUDA_API_VERSION
	.align		4
        /*0000*/ 	.byte	0x04, 0x37
        /*0002*/ 	.short	(.L_7 - .L_6)
.L_6:
        /*0004*/ 	.word	0x00000082


	//----- nvinfo : EIATTR_KPARAM_INFO
	.align		4
.L_7:
        /*0008*/ 	.byte	0x04, 0x17
        /*000a*/ 	.short	(.L_9 - .L_8)
.L_8:
        /*000c*/ 	.word	0x00000000
        /*0010*/ 	.short	0x0002
        /*0012*/ 	.short	0x0010
        /*0014*/ 	.byte	0x00, 0xf5, 0x21, 0x00


	//----- nvinfo : EIATTR_KPARAM_INFO
	.align		4
.L_9:
        /*0018*/ 	.byte	0x04, 0x17
        /*001a*/ 	.short	(.L_11 - .L_10)
.L_10:
        /*001c*/ 	.word	0x00000000
        /*0020*/ 	.short	0x0001
        /*0022*/ 	.short	0x0008
        /*0024*/ 	.byte	0x00, 0xf0, 0x11, 0x00


	//----- nvinfo : EIATTR_KPARAM_INFO
	.align		4
.L_11:
        /*0028*/ 	.byte	0x04, 0x17
        /*002a*/ 	.short	(.L_13 - .L_12)
.L_12:
        /*002c*/ 	.word	0x00000000
        /*0030*/ 	.short	0x0000
        /*0032*/ 	.short	0x0000
        /*0034*/ 	.byte	0x00, 0xf5, 0x21, 0x00


	//----- nvinfo : EIATTR_SPARSE_MMA_MASK
	.align		4
.L_13:
        /*0038*/ 	.byte	0x03, 0x50
        /*003a*/ 	.short	0x0000


	//----- nvinfo : EIATTR_MAXREG_COUNT
	.align		4
        /*003c*/ 	.byte	0x03, 0x1b
        /*003e*/ 	.short	0x00ff


	//----- nvinfo : EIATTR_MERCURY_ISA_VERSION
	.align		4
        /*0040*/ 	.byte	0x03, 0x5f
        /*0042*/ 	.short	0x0101


	//----- nvinfo : EIATTR_VRC_CTA_INIT_COUNT
	.align		4
        /*0044*/ 	.byte	0x02, 0x4a
	.zero		1
	.zero		1


	//----- nvinfo : EIATTR_EXIT_INSTR_OFFSETS
	.align		4
        /*0048*/ 	.byte	0x04, 0x1c
        /*004a*/ 	.short	(.L_15 - .L_14)


	//   ....[0]....
.L_14:
        /*004c*/ 	.word	0x00000300


	//----- nvinfo : EIATTR_CRS_STACK_SIZE
	.align		4
.L_15:
        /*0050*/ 	.byte	0x04, 0x1e
        /*0052*/ 	.short	(.L_17 - .L_16)
.L_16:
        /*0054*/ 	.word	0x00000000


	//----- nvinfo : EIATTR_CBANK_PARAM_SIZE
	.align		4
.L_17:
        /*0058*/ 	.byte	0x03, 0x19
        /*005a*/ 	.short	0x0018


	//----- nvinfo : EIATTR_PARAM_CBANK
	.align		4
        /*005c*/ 	.byte	0x04, 0x0a
        /*005e*/ 	.short	(.L_19 - .L_18)
	.align		4
.L_18:
        /*0060*/ 	.word	index@(.nv.constant0._Z6reducePfiS_)
        /*0064*/ 	.short	0x0380
        /*0066*/ 	.short	0x0018


	//----- nvinfo : EIATTR_SW_WAR
	.align		4
.L_19:
        /*0068*/ 	.byte	0x04, 0x36
        /*006a*/ 	.short	(.L_21 - .L_20)
.L_20:
        /*006c*/ 	.word	0x00000008
.L_21:


//--------------------- .nv.callgraph             --------------------------
	.section	.nv.callgraph,"",@"SHT_CUDA_CALLGRAPH"
	.align	4
	.sectionentsize	8
	.align		4
        /*0000*/ 	.word	0x00000000
	.align		4
        /*0004*/ 	.word	0xffffffff
	.align		4
        /*0008*/ 	.word	0x00000000
	.align		4
        /*000c*/ 	.word	0xfffffffe
	.align		4
        /*0010*/ 	.word	0x00000000
	.align		4
        /*0014*/ 	.word	0xfffffffd
	.align		4
        /*0018*/ 	.word	0x00000000
	.align		4
        /*001c*/ 	.word	0xfffffffc


//--------------------- .text._Z6reducePfiS_      --------------------------
	.section	.text._Z6reducePfiS_,"ax",@progbits
	.align	128
        .global         _Z6reducePfiS_
        .type           _Z6reducePfiS_,@function
        .size           _Z6reducePfiS_,(.L_x_5 - _Z6reducePfiS_)
        .other          _Z6reducePfiS_,@"STO_CUDA_ENTRY STV_DEFAULT"
_Z6reducePfiS_:
.text._Z6reducePfiS_:
[----:B------:R-:W-:Y:S01]  /*0000*/  LDC R1, c[0x0][0x37c] ;  /* 0x0000df00ff017b82 */ /* 0x000fe20000000800 */
[----:B------:R-:W0:Y:S07]  /*0010*/  S2R R0, SR_TID.X ;  /* 0x0000000000007919 */ /* 0x000e2e0000002100 */
[----:B------:R-:W0:Y:S01]  /*0020*/  S2UR UR4, SR_CTAID.X ;  /* 0x00000000000479c3 */ /* 0x000e220000002500 */
[----:B------:R-:W1:Y:S07]  /*0030*/  LDCU.64 UR6, c[0x0][0x358] ;  /* 0x00006b00ff0677ac */ /* 0x000e6e0008000a00 */
[----:B------:R-:W0:Y:S08]  /*0040*/  LDC R5, c[0x0][0x360] ;  /* 0x0000d800ff057b82 */ /* 0x000e300000000800 */
[----:B------:R-:W2:Y:S01]  /*0050*/  LDC.64 R2, c[0x0][0x380] ;  /* 0x0000e000ff027b82 */ /* 0x000ea20000000a00 */
[----:B0-----:R-:W-:-:S04]  /*0060*/  IMAD R5, R5, UR4, R0 ;  /* 0x0000000405057c24 */ /* 0x001fc8000f8e0200 */
[----:B--2---:R-:W-:-:S06]  /*0070*/  IMAD.WIDE R2, R5, 0x4, R2 ;  /* 0x0000000405027825 */ /* 0x004fcc00078e0202 */
[----:B-1----:R-:W2:Y:S01]  /*0080*/  LDG.E R2, desc[UR6][R2.64] ;  /* 0x0000000602027981 */ /* 0x002ea2000c1e1900 */
[----:B------:R-:W0:Y:S01]  /*0090*/  S2UR UR5, SR_CgaCtaId ;  /* 0x00000000000579c3 */ /* 0x000e220000008800 */
[----:B------:R-:W-:Y:S02]  /*00a0*/  UMOV UR4, 0x400 ;  /* 0x0000040000047882 */ /* 0x000fe40000000000 */
[----:B0-----:R-:W-:Y:S01]  /*00b0*/  ULEA UR4, UR5, UR4, 0x18 ;  /* 0x0000000405047291 */ /* 0x001fe2000f8ec0ff */
[----:B------:R-:W0:Y:S05]  /*00c0*/  LDCU UR5, c[0x0][0x388] ;  /* 0x00007100ff0577ac */ /* 0x000e2a0008000800 */
[----:B------:R-:W-:Y:S01]  /*00d0*/  LEA R7, R5, UR4, 0x2 ;  /* 0x0000000405077c11 */ /* 0x000fe2000f8e10ff */
[----:B0-----:R-:W-:-:S04]  /*00e0*/  UISETP.GE.AND UP0, UPT, UR5, 0x1, UPT ;  /* 0x000000010500788c */ /* 0x001fc8000bf06270 */
[----:B--2---:R0:W-:Y:S05]  /*00f0*/  STS [R7], R2 ;  /* 0x0000000207007388 */ /* 0x0041ea0000000800 */
[----:B------:R-:W-:Y:S05]  /*0100*/  BRA.U !UP0, `(.L_x_0) ;  /* 0x0000000108647547 */ /* 0x000fea000b800000 */
[----:B------:R-:W1:Y:S02]  /*0110*/  LDCU UR4, c[0x0][0x388] ;  /* 0x00007100ff0477ac */ /* 0x000e640008000800 */
[----:B-1----:R-:W-:-:S07]  /*0120*/  IMAD.U32 R0, RZ, RZ, UR4 ;  /* 0x00000004ff007e24 */ /* 0x002fce000f8e00ff */
.L_x_3:
[C---:B------:R-:W-:Y:S01]  /*0130*/  LEA.HI R3, R0.reuse, R0, RZ, 0x1 ;  /* 0x0000000000037211 */ /* 0x040fe200078f08ff */
[----:B------:R-:W-:Y:S01]  /*0140*/  BSSY.RECONVERGENT B0, `(.L_x_1) ;  /* 0x0000014000007945 */ /* 0x000fe20003800200 */
[----:B------:R-:W-:Y:S02]  /*0150*/  LOP3.LUT R9, R0, 0x1, RZ, 0xc0, !PT ;  /* 0x0000000100097812 */ /* 0x000fe400078ec0ff */
[----:B------:R-:W-:Y:S01]  /*0160*/  SHF.R.S32.HI R4, RZ, 0x1, R3 ;  /* 0x00000001ff047819 */ /* 0x000fe20000011403 */
[----:B------:R-:W-:-:S04]  /*0170*/  IMAD.MOV.U32 R3, RZ, RZ, R0 ;  /* 0x000000ffff037224 */ /* 0x000fc800078e0000 */
[----:B------:R-:W-:Y:S01]  /*0180*/  IMAD.IADD R0, R4, 0x1, R9 ;  /* 0x0000000104007824 */ /* 0x000fe200078e0209 */
[----:B------:R-:W-:-:S04]  /*0190*/  ISETP.GT.AND P1, PT, R3, 0x1, PT ;  /* 0x000000010300780c */ /* 0x000fc80003f24270 */
[----:B------:R-:W-:-:S13]  /*01a0*/  ISETP.GE.AND P0, PT, R5, R0, PT ;  /* 0x000000000500720c */ /* 0x000fda0003f06270 */
[----:B-12---:R-:W-:Y:S05]  /*01b0*/  @P0 BRA `(.L_x_2) ;  /* 0x0000000000300947 */ /* 0x006fea0003800000 */
[----:B------:R-:W-:-:S04]  /*01c0*/  ISETP.NE.AND P0, PT, R9, RZ, PT ;  /* 0x000000ff0900720c */ /* 0x000fc80003f05270 */
[----:B------:R-:W-:-:S13]  /*01d0*/  ISETP.LT.OR P0, PT, R5, 0x1, !P0 ;  /* 0x000000010500780c */ /* 0x000fda0004701670 */
[----:B------:R-:W-:-:S06]  /*01e0*/  @!P0 IMAD R3, R4, 0x4, R7 ;  /* 0x0000000404038824 */ /* 0x000fcc00078e0207 */
[----:B------:R-:W0:Y:S02]  /*01f0*/  @!P0 LDS R3, [R3] ;  /* 0x0000000003038984 */ /* 0x000e240000000800 */
[----:B0-----:R-:W-:-:S05]  /*0200*/  @!P0 FADD R2, R2, R3 ;  /* 0x0000000302028221 */ /* 0x001fca0000000000 */
[----:B------:R1:W-:Y:S01]  /*0210*/  @!P0 STS [R7], R2 ;  /* 0x0000000207008388 */ /* 0x0003e20000000800 */
[----:B------:R-:W-:Y:S05]  /*0220*/  @!P0 BRA `(.L_x_2) ;  /* 0x0000000000148947 */ /* 0x000fea0003800000 */
[----:B------:R-:W-:-:S13]  /*0230*/  ISETP.NE.AND P0, PT, R9, RZ, PT ;  /* 0x000000ff0900720c */ /* 0x000fda0003f05270 */
[----:B------:R-:W-:-:S06]  /*0240*/  @!P0 IMAD R3, R4, 0x4, R7 ;  /* 0x0000000404038824 */ /* 0x000fcc00078e0207 */
[----:B------:R-:W1:Y:S02]  /*0250*/  @!P0 LDS R3, [R3] ;  /* 0x0000000003038984 */ /* 0x000e640000000800 */
[----:B-1----:R-:W-:-:S05]  /*0260*/  @!P0 FADD R2, R2, R3 ;  /* 0x0000000302028221 */ /* 0x002fca0000000000 */
[----:B------:R2:W-:Y:S02]  /*0270*/  @!P0 STS [R7], R2 ;  /* 0x0000000207008388 */ /* 0x0005e40000000800 */
.L_x_2:
[----:B------:R-:W-:Y:S05]  /*0280*/  BSYNC.RECONVERGENT B0 ;  /* 0x0000000000007941 */ /* 0x000fea0003800200 */
.L_x_1:
[----:B------:R-:W-:Y:S05]  /*0290*/  @P1 BRA `(.L_x_3) ;  /* 0xfffffffc00a41947 */ /* 0x000fea000383ffff */
.L_x_0:
[----:B------:R-:W3:Y:S01]  /*02a0*/  S2UR UR5, SR_CgaCtaId ;  /* 0x00000000000579c3 */ /* 0x000ee20000008800 */
[----:B------:R-:W-:-:S07]  /*02b0*/  UMOV UR4, 0x400 ;  /* 0x0000040000047882 */ /* 0x000fce0000000000 */
[----:B012---:R-:W0:Y:S01]  /*02c0*/  LDC.64 R2, c[0x0][0x390] ;  /* 0x0000e400ff027b82 */ /* 0x007e220000000a00 */
[----:B---3--:R-:W-:-:S09]  /*02d0*/  ULEA UR4, UR5, UR4, 0x18 ;  /* 0x0000000405047291 */ /* 0x008fd2000f8ec0ff */
[----:B------:R-:W0:Y:S04]  /*02e0*/  LDS R5, [UR4] ;  /* 0x00000004ff057984 */ /* 0x000e280008000800 */
[----:B0-----:R-:W-:Y:S01]  /*02f0*/  STG.E desc[UR6][R2.64], R5 ;  /* 0x0000000502007986 */ /* 0x001fe2000c101906 */
[----:B------:R-:W-:Y:S05]  /*0300*/  EXIT ;  /* 0x000000000000794d */ /* 0x000fea0003800000 */
.L_x_4:
[----:B------:R-:W-:-:S00]  /*0310*/  BRA `(.L_x_4) ;  /* 0xfffffffc00fc7947 */ /* 0x000fc0000383ffff */
[----:B------:R-:W-:-:S00]  /*0320*/  NOP ;  /* 0x0000000000007918 */ /* 0x000fc00000000000 */
        /* <DEDUP_REMOVED lines=13> */
.L_x_5:


//--------------------- .nv.shared._Z6reducePfiS_ --------------------------
	.section	.nv.shared._Z6reducePfiS_,"aw",@nobits
	.sectionflags	@""
	.align	4
.nv.shared._Z6reducePfiS_:
	.zero		1064


//--------------------- .nv.shared.reserved.0     --------------------------
	.section	.nv.shared.reserved.0,"aw",@nobits
	.weak		__nv_reservedSMEM_offset_0_alias
	.size		__nv_reservedSMEM_offset_0_alias, 0, 64
	.other		__nv_reservedSMEM_offset_0_alias,@"STO_CUDA_RESERVED_SHARED STV_DEFAULT"
__nv_reservedSMEM_offset_0_alias:
	.zero		0
	.zero		64


//--------------------- .nv.constant0._Z6reducePfiS_ --------------------------
	.section	.nv.constant0._Z6reducePfiS_,"a",@progbits
	.sectionflags	@""
	.align	4
.nv.constant0._Z6reducePfiS_:
	.zero		920


//--------------------- SYMBOLS --------------------------

	.type		.nv.reservedSmem.offset0,@object
	.size		.nv.reservedSmem.offset0,0x4
	.type		.nv.reservedSmem.cap,@object
	.size		.nv.reservedSmem.cap,0x4
